//
// Generated by NVIDIA NVVM Compiler
//
// Compiler Build ID: CL-36424714
// Cuda compilation tools, release 13.0, V13.0.88
// Based on NVVM 20.0.0
//

.version 9.0
.target sm_100
.address_size 64

	// .globl	_Z10bucketsortPiS_i

.visible .entry _Z10bucketsortPiS_i(
	.param .u64 .ptr .align 1 _Z10bucketsortPiS_i_param_0,
	.param .u64 .ptr .align 1 _Z10bucketsortPiS_i_param_1,
	.param .u32 _Z10bucketsortPiS_i_param_2
)
{
	.reg .pred 	%p<4>;
	.reg .b32 	%r<16>;
	.reg .b64 	%rd<11>;

	ld.param.u64 	%rd3, [_Z10bucketsortPiS_i_param_0];
	ld.param.u64 	%rd4, [_Z10bucketsortPiS_i_param_1];
	ld.param.u32 	%r6, [_Z10bucketsortPiS_i_param_2];
	cvta.to.global.u64 	%rd1, %rd4;
	mov.u32 	%r7, %ctaid.x;
	mov.u32 	%r8, %ntid.x;
	mov.u32 	%r9, %tid.x;
	mad.lo.s32 	%r1, %r7, %r8, %r9;
	setp.gt.s32 	%p1, %r1, %r6;
	@%p1 bra 	$L__BB0_4;
	cvta.to.global.u64 	%rd5, %rd3;
	mul.wide.s32 	%rd6, %r1, 4;
	add.s64 	%rd2, %rd5, %rd6;
	ld.global.u32 	%r10, [%rd2];
	mul.wide.s32 	%rd7, %r10, 4;
	add.s64 	%rd8, %rd1, %rd7;
	atom.global.add.u32 	%r11, [%rd8], 1;
	bar.sync 	0;
	setp.lt.s32 	%p2, %r1, 0;
	@%p2 bra 	$L__BB0_4;
	mov.b32 	%r14, 0;
	mov.u32 	%r15, %r14;
$L__BB0_3:
	st.global.u32 	[%rd2], %r14;
	mul.wide.u32 	%rd9, %r14, 4;
	add.s64 	%rd10, %rd1, %rd9;
	ld.global.u32 	%r13, [%rd10];
	add.s32 	%r15, %r13, %r15;
	add.s32 	%r14, %r14, 1;
	setp.le.s32 	%p3, %r15, %r1;
	@%p3 bra 	$L__BB0_3;
$L__BB0_4:
	ret;

}


// ===== COMPILED SASS (sm_100) =====

	.target	sm_100

	.elftype	@"ET_EXEC"


//--------------------- .note.nv.tkinfo           --------------------------
	.section	.note.nv.tkinfo,"",@"SHT_NOTE"
	.sectionflags	@"SHF_NOTE_NV_TKINFO"
	.tkinfo
        /*0018*/ 	.word	0x00000002
        /*0030*/ 	.string	""
        /*0030*/ 	.string	"ptxas"
        /*0030*/ 	.string	"Cuda compilation tools, release 13.0, V13.0.88"
        /*0030*/ 	.string	"Build cuda_13.0.r13.0/compiler.36424714_0"
        /*0030*/ 	.string	"-arch sm_100 -m 64 "



//--------------------- .note.nv.cuinfo           --------------------------
	.section	.note.nv.cuinfo,"",@"SHT_NOTE"
	.sectionflags	@"SHF_NOTE_NV_CUINFO"
        /*0018*/ 	.short	0x0002
        /*001a*/ 	.short	0x0064
        /*001c*/ 	.short	0x0082
	.zero		2


//--------------------- .nv.info                  --------------------------
	.section	.nv.info,"",@"SHT_CUDA_INFO"
	.align	4


	//----- nvinfo : EIATTR_REGCOUNT
	.align		4
        /*0000*/ 	.byte	0x04, 0x2f
        /*0002*/ 	.short	(.L_1 - .L_0)
	.align		4
.L_0:
        /*0004*/ 	.word	index@(_Z10bucketsortPiS_i)
        /*0008*/ 	.word	0x0000000e


	//----- nvinfo : EIATTR_FRAME_SIZE
	.align		4
.L_1:
        /*000c*/ 	.byte	0x04, 0x11
        /*000e*/ 	.short	(.L_3 - .L_2)
	.align		4
.L_2:
        /*0010*/ 	.word	index@(_Z10bucketsortPiS_i)
        /*0014*/ 	.word	0x00000000


	//----- nvinfo : EIATTR_MIN_STACK_SIZE
	.align		4
.L_3:
        /*0018*/ 	.byte	0x04, 0x12
        /*001a*/ 	.short	(.L_5 - .L_4)
	.align		4
.L_4:
        /*001c*/ 	.word	index@(_Z10bucketsortPiS_i)
        /*0020*/ 	.word	0x00000000
.L_5:


//--------------------- .nv.compat                --------------------------
	.section	.nv.compat,"",@"SHT_CUDA_COMPAT_INFO"
	.align	4
        /*0000*/ 	.byte	0x02, 0x09, 0x00, 0x00, 0x02, 0x02, 0x01, 0x00, 0x02, 0x05, 0x05, 0x00, 0x03, 0x07, 0x01, 0x01
        /*0010*/ 	.byte	0x02, 0x03, 0x00, 0x00, 0x02, 0x06, 0x01, 0x00, 0x04, 0x0b, 0x08, 0x00, 0x09, 0x00, 0x00, 0x00
        /*0020*/ 	.byte	0x00, 0x00, 0x00, 0x00


//--------------------- .nv.info._Z10bucketsortPiS_i --------------------------
	.section	.nv.info._Z10bucketsortPiS_i,"",@"SHT_CUDA_INFO"
	.sectionflags	@""
	.align	4


	//----- nvinfo : EIATTR_CUDA_API_VERSION
	.align		4
        /*0000*/ 	.byte	0x04, 0x37
        /*0002*/ 	.short	(.L_7 - .L_6)
.L_6:
        /*0004*/ 	.word	0x00000082


	//----- nvinfo : EIATTR_KPARAM_INFO
	.align		4
.L_7:
        /*0008*/ 	.byte	0x04, 0x17
        /*000a*/ 	.short	(.L_9 - .L_8)
.L_8:
        /*000c*/ 	.word	0x00000000
        /*0010*/ 	.short	0x0002
        /*0012*/ 	.short	0x0010
        /*0014*/ 	.byte	0x00, 0xf0, 0x11, 0x00


	//----- nvinfo : EIATTR_KPARAM_INFO
	.align		4
.L_9:
        /*0018*/ 	.byte	0x04, 0x17
        /*001a*/ 	.short	(.L_11 - .L_10)
.L_10:
        /*001c*/ 	.word	0x00000000
        /*0020*/ 	.short	0x0001
        /*0022*/ 	.short	0x0008
        /*0024*/ 	.byte	0x00, 0xf5, 0x21, 0x00


	//----- nvinfo : EIATTR_KPARAM_INFO
	.align		4
.L_11:
        /*0028*/ 	.byte	0x04, 0x17
        /*002a*/ 	.short	(.L_13 - .L_12)
.L_12:
        /*002c*/ 	.word	0x00000000
        /*0030*/ 	.short	0x0000
        /*0032*/ 	.short	0x0000
        /*0034*/ 	.byte	0x00, 0xf5, 0x21, 0x00


	//----- nvinfo : EIATTR_SPARSE_MMA_MASK
	.align		4
.L_13:
        /*0038*/ 	.byte	0x03, 0x50
        /*003a*/ 	.short	0x0000


	//----- nvinfo : EIATTR_MAXREG_COUNT
	.align		4
        /*003c*/ 	.byte	0x03, 0x1b
        /*003e*/ 	.short	0x00ff


	//----- nvinfo : EIATTR_NUM_BARRIERS
	.align		4
        /*0040*/ 	.byte	0x02, 0x4c
        /*0042*/ 	.byte	0x01
	.zero		1


	//----- nvinfo : EIATTR_MERCURY_ISA_VERSION
	.align		4
        /*0044*/ 	.byte	0x03, 0x5f
        /*0046*/ 	.short	0x0101


	//----- nvinfo : EIATTR_VRC_CTA_INIT_COUNT
	.align		4
        /*0048*/ 	.byte	0x02, 0x4a
	.zero		1
	.zero		1


	//----- nvinfo : EIATTR_EXIT_INSTR_OFFSETS
	.align		4
        /*004c*/ 	.byte	0x04, 0x1c
        /*004e*/ 	.short	(.L_15 - .L_14)


	//   ....[0]....
.L_14:
        /*0050*/ 	.word	0x00000070


	//   ....[1]....
        /*0054*/ 	.word	0x00000120


	//   ....[2]....
        /*0058*/ 	.word	0x000001c0


	//----- nvinfo : EIATTR_CRS_STACK_SIZE
	.align		4
.L_15:
        /*005c*/ 	.byte	0x04, 0x1e
        /*005e*/ 	.short	(.L_17 - .L_16)
.L_16:
        /*0060*/ 	.word	0x00000000


	//----- nvinfo : EIATTR_CBANK_PARAM_SIZE
	.align		4
.L_17:
        /*0064*/ 	.byte	0x03, 0x19
        /*0066*/ 	.short	0x0014


	//----- nvinfo : EIATTR_PARAM_CBANK
	.align		4
        /*0068*/ 	.byte	0x04, 0x0a
        /*006a*/ 	.short	(.L_19 - .L_18)
	.align		4
.L_18:
        /*006c*/ 	.word	index@(.nv.constant0._Z10bucketsortPiS_i)
        /*0070*/ 	.short	0x0380
        /*0072*/ 	.short	0x0014


	//----- nvinfo : EIATTR_SW_WAR
	.align		4
.L_19:
        /*0074*/ 	.byte	0x04, 0x36
        /*0076*/ 	.short	(.L_21 - .L_20)
.L_20:
        /*0078*/ 	.word	0x00000008
.L_21:


//--------------------- .nv.callgraph             --------------------------
	.section	.nv.callgraph,"",@"SHT_CUDA_CALLGRAPH"
	.align	4
	.sectionentsize	8
	.align		4
        /*0000*/ 	.word	0x00000000
	.align		4
        /*0004*/ 	.word	0xffffffff
	.align		4
        /*0008*/ 	.word	0x00000000
	.align		4
        /*000c*/ 	.word	0xfffffffe
	.align		4
        /*0010*/ 	.word	0x00000000
	.align		4
        /*0014*/ 	.word	0xfffffffd
	.align		4
        /*0018*/ 	.word	0x00000000
	.align		4
        /*001c*/ 	.word	0xfffffffc


//--------------------- .text._Z10bucketsortPiS_i --------------------------
	.section	.text._Z10bucketsortPiS_i,"ax",@progbits
	.align	128
        .global         _Z10bucketsortPiS_i
        .type           _Z10bucketsortPiS_i,@function
        .size           _Z10bucketsortPiS_i,(.L_x_2 - _Z10bucketsortPiS_i)
        .other          _Z10bucketsortPiS_i,@"STO_CUDA_ENTRY STV_DEFAULT"
_Z10bucketsortPiS_i:
.text._Z10bucketsortPiS_i:
[----:B------:R-:W-:Y:S01]  /*0000*/  LDC R1, c[0x0][0x37c] ;  /* 0x0000df00ff017b82 */ /* 0x000fe20000000800 */
[----:B------:R-:W0:Y:S07]  /*0010*/  S2R R0, SR_TID.X ;  /* 0x0000000000007919 */ /* 0x000e2e0000002100 */
[----:B------:R-:W0:Y:S01]  /*0020*/  S2UR UR4, SR_CTAID.X ;  /* 0x00000000000479c3 */ /* 0x000e220000002500 */
[----:B------:R-:W1:Y:S07]  /*0030*/  LDCU UR5, c[0x0][0x390] ;  /* 0x00007200ff0577ac */ /* 0x000e6e0008000800 */
[----:B------:R-:W0:Y:S02]  /*0040*/  LDC R9, c[0x0][0x360] ;  /* 0x0000d800ff097b82 */ /* 0x000e240000000800 */
[----:B0-----:R-:W-:-:S05]  /*0050*/  IMAD R9, R9, UR4, R0 ;  /* 0x0000000409097c24 */ /* 0x001fca000f8e0200 */
[----:B-1----:R-:W-:-:S13]  /*0060*/  ISETP.GT.AND P0, PT, R9, UR5, PT ;  /* 0x0000000509007c0c */ /* 0x002fda000bf04270 */
[----:B------:R-:W-:Y:S05]  /*0070*/  @P0 EXIT ;  /* 0x000000000000094d */ /* 0x000fea0003800000 */
[----:B------:R-:W0:Y:S01]  /*0080*/  LDC.64 R2, c[0x0][0x380] ;  /* 0x0000e000ff027b82 */ /* 0x000e220000000a00 */
[----:B------:R-:W1:Y:S07]  /*0090*/  LDCU.64 UR4, c[0x0][0x358] ;  /* 0x00006b00ff0477ac */ /* 0x000e6e0008000a00 */
[----:B------:R-:W2:Y:S01]  /*00a0*/  LDC.64 R6, c[0x0][0x388] ;  /* 0x0000e200ff067b82 */ /* 0x000ea20000000a00 */
[----:B0-----:R-:W-:-:S05]  /*00b0*/  IMAD.WIDE R2, R9, 0x4, R2 ;  /* 0x0000000409027825 */ /* 0x001fca00078e0202 */
[----:B-1----:R-:W2:Y:S01]  /*00c0*/  LDG.E R5, desc[UR4][R2.64] ;  /* 0x0000000402057981 */ /* 0x002ea2000c1e1900 */
[----:B------:R-:W-:Y:S01]  /*00d0*/  HFMA2 R11, -RZ, RZ, 0, 5.9604644775390625e-08 ;  /* 0x00000001ff0b7431 */ /* 0x000fe200000001ff */
[----:B------:R-:W-:Y:S01]  /*00e0*/  ISETP.GE.AND P0, PT, R9, RZ, PT ;  /* 0x000000ff0900720c */ /* 0x000fe20003f06270 */
[----:B--2---:R-:W-:-:S05]  /*00f0*/  IMAD.WIDE R4, R5, 0x4, R6 ;  /* 0x0000000405047825 */ /* 0x004fca00078e0206 */
[----:B------:R0:W-:Y:S01]  /*0100*/  REDG.E.ADD.STRONG.GPU desc[UR4][R4.64], R11 ;  /* 0x0000000b0400798e */ /* 0x0001e2000c12e104 */
[----:B------:R-:W-:Y:S06]  /*0110*/  BAR.SYNC.DEFER_BLOCKING 0x0 ;  /* 0x0000000000007b1d */ /* 0x000fec0000010000 */
[----:B------:R-:W-:Y:S05]  /*0120*/  @!P0 EXIT ;  /* 0x000000000000894d */ /* 0x000fea0003800000 */
[----:B0-----:R-:W-:Y:S01]  /*0130*/  MOV R11, RZ ;  /* 0x000000ff000b7202 */ /* 0x001fe20000000f00 */
[----:B------:R-:W-:-:S07]  /*0140*/  IMAD.MOV.U32 R0, RZ, RZ, RZ ;  /* 0x000000ffff007224 */ /* 0x000fce00078e00ff */
.L_x_0:
[C---:B------:R-:W-:Y:S01]  /*0150*/  IMAD.WIDE.U32 R4, R11.reuse, 0x4, R6 ;  /* 0x000000040b047825 */ /* 0x040fe200078e0006 */
[----:B------:R0:W-:Y:S05]  /*0160*/  STG.E desc[UR4][R2.64], R11 ;  /* 0x0000000b02007986 */ /* 0x0001ea000c101904 */
[----:B------:R-:W2:Y:S01]  /*0170*/  LDG.E R5, desc[UR4][R4.64] ;  /* 0x0000000404057981 */ /* 0x000ea2000c1e1900 */
[----:B0-----:R-:W-:Y:S01]  /*0180*/  VIADD R11, R11, 0x1 ;  /* 0x000000010b0b7836 */ /* 0x001fe20000000000 */
[----:B--2---:R-:W-:-:S04]  /*0190*/  IADD3 R0, PT, PT, R5, R0, RZ ;  /* 0x0000000005007210 */ /* 0x004fc80007ffe0ff */
[----:B------:R-:W-:-:S13]  /*01a0*/  ISETP.GT.AND P0, PT, R0, R9, PT ;  /* 0x000000090000720c */ /* 0x000fda0003f04270 */
[----:B------:R-:W-:Y:S05]  /*01b0*/  @!P0 BRA `(.L_x_0) ;  /* 0xfffffffc00e48947 */ /* 0x000fea000383ffff */
[----:B------:R-:W-:Y:S05]  /*01c0*/  EXIT ;  /* 0x000000000000794d */ /* 0x000fea0003800000 */
.L_x_1:
[----:B------:R-:W-:-:S00]  /*01d0*/  BRA `(.L_x_1) ;  /* 0xfffffffc00fc7947 */ /* 0x000fc0000383ffff */
[----:B------:R-:W-:-:S00]  /*01e0*/  NOP ;  /* 0x0000000000007918 */ /* 0x000fc00000000000 */
        /* <DEDUP_REMOVED lines=9> */
.L_x_2:


//--------------------- .nv.shared.reserved.0     --------------------------
	.section	.nv.shared.reserved.0,"aw",@nobits
	.weak		__nv_reservedSMEM_offset_0_alias
	.size		__nv_reservedSMEM_offset_0_alias, 0, 64
	.other		__nv_reservedSMEM_offset_0_alias,@"STO_CUDA_RESERVED_SHARED STV_DEFAULT"
__nv_reservedSMEM_offset_0_alias:
	.zero		0
	.zero		64


//--------------------- .nv.constant0._Z10bucketsortPiS_i --------------------------
	.section	.nv.constant0._Z10bucketsortPiS_i,"a",@progbits
	.sectionflags	@""
	.align	4
.nv.constant0._Z10bucketsortPiS_i:
	.zero		916


//--------------------- SYMBOLS --------------------------

	.type		.nv.reservedSmem.offset0,@object
	.size		.nv.reservedSmem.offset0,0x4
